//
// Generated by NVIDIA NVVM Compiler
//
// Compiler Build ID: CL-36424714
// Cuda compilation tools, release 13.0, V13.0.88
// Based on NVVM 20.0.0
//

.version 9.0
.target sm_100
.address_size 64

	// .globl	_Z11fire_kernelPiii
// _ZZ11fire_kernelPiiiE4tile has been demoted

.visible .entry _Z11fire_kernelPiii(
	.param .u64 .ptr .align 1 _Z11fire_kernelPiii_param_0,
	.param .u32 _Z11fire_kernelPiii_param_1,
	.param .u32 _Z11fire_kernelPiii_param_2
)
{
	.reg .pred 	%p<55>;
	.reg .b32 	%r<59>;
	.reg .b64 	%rd<20>;
	// demoted variable
	.shared .align 4 .b8 _ZZ11fire_kernelPiiiE4tile[1296];
	ld.param.u64 	%rd6, [_Z11fire_kernelPiii_param_0];
	ld.param.u32 	%r21, [_Z11fire_kernelPiii_param_1];
	ld.param.u32 	%r20, [_Z11fire_kernelPiii_param_2];
	cvta.to.global.u64 	%rd1, %rd6;
	mov.u32 	%r22, %ctaid.x;
	mov.u32 	%r1, %ntid.x;
	mov.u32 	%r2, %tid.x;
	mad.lo.s32 	%r3, %r22, %r1, %r2;
	mov.u32 	%r23, %ctaid.y;
	mov.u32 	%r4, %ntid.y;
	mov.u32 	%r5, %tid.y;
	mad.lo.s32 	%r24, %r23, %r4, %r5;
	setp.ge.s32 	%p1, %r3, %r20;
	setp.ge.s32 	%p2, %r24, %r21;
	mov.u32 	%r25, _ZZ11fire_kernelPiiiE4tile;
	mad.lo.s32 	%r7, %r5, 72, %r25;
	or.pred  	%p3, %p1, %p2;
	@%p3 bra 	$L__BB0_17;
	mul.lo.s32 	%r8, %r20, %r24;
	add.s32 	%r26, %r8, %r3;
	mul.wide.s32 	%rd7, %r26, 4;
	add.s64 	%rd2, %rd1, %rd7;
	ld.global.u32 	%r27, [%rd2];
	add.s32 	%r9, %r7, 72;
	shl.b32 	%r28, %r2, 2;
	add.s32 	%r10, %r9, %r28;
	st.shared.u32 	[%r10+4], %r27;
	setp.ne.s32 	%p4, %r2, 0;
	setp.lt.s32 	%p5, %r3, 1;
	or.pred  	%p6, %p4, %p5;
	@%p6 bra 	$L__BB0_3;
	ld.global.u32 	%r29, [%rd2+-4];
	st.shared.u32 	[%r9], %r29;
$L__BB0_3:
	add.s32 	%r11, %r1, -1;
	setp.ne.s32 	%p7, %r2, %r11;
	add.s32 	%r12, %r20, -1;
	setp.ge.s32 	%p8, %r3, %r12;
	or.pred  	%p9, %p7, %p8;
	@%p9 bra 	$L__BB0_5;
	ld.global.u32 	%r30, [%rd2+4];
	st.shared.u32 	[%r10+8], %r30;
$L__BB0_5:
	setp.ne.s32 	%p10, %r5, 0;
	setp.eq.s32 	%p11, %r24, 0;
	add.s32 	%r13, %r25, %r28;
	or.pred  	%p12, %p10, %p11;
	@%p12 bra 	$L__BB0_7;
	sub.s32 	%r33, %r8, %r20;
	add.s32 	%r34, %r33, %r3;
	mul.wide.s32 	%rd8, %r34, 4;
	add.s64 	%rd9, %rd1, %rd8;
	ld.global.u32 	%r35, [%rd9];
	st.shared.u32 	[%r13+4], %r35;
$L__BB0_7:
	add.s32 	%r14, %r4, -1;
	setp.ne.s32 	%p13, %r5, %r14;
	add.s32 	%r15, %r21, -1;
	setp.ge.u32 	%p14, %r24, %r15;
	or.pred  	%p15, %p13, %p14;
	@%p15 bra 	$L__BB0_9;
	mul.wide.s32 	%rd10, %r20, 4;
	add.s64 	%rd11, %rd2, %rd10;
	ld.global.u32 	%r36, [%rd11];
	st.shared.u32 	[%r10+76], %r36;
$L__BB0_9:
	setp.eq.s32 	%p16, %r24, 0;
	setp.lt.s32 	%p17, %r3, 1;
	or.b32  	%r37, %r2, %r5;
	setp.ne.s32 	%p18, %r37, 0;
	or.pred  	%p19, %p18, %p17;
	sub.s32 	%r38, %r8, %r20;
	cvt.s64.s32 	%rd12, %r38;
	cvt.s64.s32 	%rd3, %r3;
	add.s64 	%rd13, %rd3, %rd12;
	shl.b64 	%rd14, %rd13, 2;
	add.s64 	%rd4, %rd1, %rd14;
	or.pred  	%p20, %p19, %p16;
	@%p20 bra 	$L__BB0_11;
	ld.global.u32 	%r39, [%rd4+-4];
	st.shared.u32 	[%r10+-72], %r39;
$L__BB0_11:
	setp.eq.s32 	%p21, %r24, 0;
	setp.ne.s32 	%p22, %r5, 0;
	setp.ge.s32 	%p23, %r3, %r12;
	setp.ne.s32 	%p24, %r2, %r11;
	or.pred  	%p25, %p22, %p24;
	or.pred  	%p26, %p25, %p23;
	or.pred  	%p27, %p26, %p21;
	@%p27 bra 	$L__BB0_13;
	ld.global.u32 	%r40, [%rd4+4];
	st.shared.u32 	[%r13+8], %r40;
$L__BB0_13:
	setp.ge.u32 	%p28, %r24, %r15;
	setp.ne.s32 	%p29, %r5, %r14;
	setp.lt.s32 	%p30, %r3, 1;
	setp.ne.s32 	%p31, %r2, 0;
	or.pred  	%p32, %p31, %p29;
	or.pred  	%p33, %p32, %p30;
	add.s32 	%r41, %r8, %r20;
	cvt.s64.s32 	%rd15, %r41;
	add.s64 	%rd16, %rd3, %rd15;
	shl.b64 	%rd17, %rd16, 2;
	add.s64 	%rd5, %rd1, %rd17;
	or.pred  	%p34, %p33, %p28;
	@%p34 bra 	$L__BB0_15;
	ld.global.u32 	%r42, [%rd5+-4];
	st.shared.u32 	[%r7+144], %r42;
$L__BB0_15:
	setp.ge.u32 	%p35, %r24, %r15;
	setp.ne.s32 	%p36, %r5, %r14;
	setp.ge.s32 	%p37, %r3, %r12;
	setp.ne.s32 	%p38, %r2, %r11;
	or.pred  	%p39, %p38, %p36;
	or.pred  	%p40, %p39, %p37;
	or.pred  	%p41, %p40, %p35;
	@%p41 bra 	$L__BB0_17;
	ld.global.u32 	%r43, [%rd5+4];
	st.shared.u32 	[%r10+80], %r43;
$L__BB0_17:
	bar.sync 	0;
	setp.ge.s32 	%p42, %r3, %r20;
	setp.ge.s32 	%p43, %r24, %r21;
	or.pred  	%p44, %p42, %p43;
	@%p44 bra 	$L__BB0_30;
	shl.b32 	%r44, %r2, 2;
	add.s32 	%r45, %r7, %r44;
	add.s32 	%r16, %r45, 72;
	ld.shared.u32 	%r58, [%r45+76];
	setp.eq.s32 	%p45, %r58, 1;
	@%p45 bra 	$L__BB0_31;
	setp.ne.s32 	%p46, %r58, 0;
	@%p46 bra 	$L__BB0_29;
	ld.shared.u32 	%r47, [%r16+-72];
	setp.eq.s32 	%p47, %r47, 1;
	@%p47 bra 	$L__BB0_28;
	ld.shared.u32 	%r48, [%r16+-68];
	setp.eq.s32 	%p48, %r48, 1;
	@%p48 bra 	$L__BB0_28;
	ld.shared.u32 	%r49, [%r16+-64];
	setp.eq.s32 	%p49, %r49, 1;
	@%p49 bra 	$L__BB0_28;
	ld.shared.u32 	%r50, [%r16];
	setp.eq.s32 	%p50, %r50, 1;
	@%p50 bra 	$L__BB0_28;
	ld.shared.u32 	%r51, [%r16+8];
	setp.eq.s32 	%p51, %r51, 1;
	@%p51 bra 	$L__BB0_28;
	ld.shared.u32 	%r52, [%r16+72];
	setp.eq.s32 	%p52, %r52, 1;
	@%p52 bra 	$L__BB0_28;
	ld.shared.u32 	%r53, [%r16+76];
	setp.eq.s32 	%p53, %r53, 1;
	@%p53 bra 	$L__BB0_28;
	ld.shared.u32 	%r55, [%r16+80];
	setp.eq.s32 	%p54, %r55, 1;
	mov.b32 	%r58, 0;
	@%p54 bra 	$L__BB0_28;
	bra.uni 	$L__BB0_29;
$L__BB0_28:
	mov.b32 	%r58, 1;
$L__BB0_29:
	mad.lo.s32 	%r57, %r20, %r24, %r3;
	mul.wide.s32 	%rd18, %r57, 4;
	add.s64 	%rd19, %rd1, %rd18;
	st.global.u32 	[%rd19], %r58;
$L__BB0_30:
	ret;
$L__BB0_31:
	mov.b32 	%r58, 2;
	bra.uni 	$L__BB0_29;

}


// ===== COMPILED SASS (sm_100) =====

	.target	sm_100

	.elftype	@"ET_EXEC"


//--------------------- .note.nv.tkinfo           --------------------------
	.section	.note.nv.tkinfo,"",@"SHT_NOTE"
	.sectionflags	@"SHF_NOTE_NV_TKINFO"
	.tkinfo
        /*0018*/ 	.word	0x00000002
        /*0030*/ 	.string	""
        /*0030*/ 	.string	"ptxas"
        /*0030*/ 	.string	"Cuda compilation tools, release 13.0, V13.0.88"
        /*0030*/ 	.string	"Build cuda_13.0.r13.0/compiler.36424714_0"
        /*0030*/ 	.string	"-arch sm_100 -m 64 "



//--------------------- .note.nv.cuinfo           --------------------------
	.section	.note.nv.cuinfo,"",@"SHT_NOTE"
	.sectionflags	@"SHF_NOTE_NV_CUINFO"
        /*0018*/ 	.short	0x0002
        /*001a*/ 	.short	0x0064
        /*001c*/ 	.short	0x0082
	.zero		2


//--------------------- .nv.info                  --------------------------
	.section	.nv.info,"",@"SHT_CUDA_INFO"
	.align	4


	//----- nvinfo : EIATTR_REGCOUNT
	.align		4
        /*0000*/ 	.byte	0x04, 0x2f
        /*0002*/ 	.short	(.L_1 - .L_0)
	.align		4
.L_0:
        /*0004*/ 	.word	index@(_Z11fire_kernelPiii)
        /*0008*/ 	.word	0x0000001f


	//----- nvinfo : EIATTR_FRAME_SIZE
	.align		4
.L_1:
        /*000c*/ 	.byte	0x04, 0x11
        /*000e*/ 	.short	(.L_3 - .L_2)
	.align		4
.L_2:
        /*0010*/ 	.word	index@(_Z11fire_kernelPiii)
        /*0014*/ 	.word	0x00000000


	//----- nvinfo : EIATTR_MIN_STACK_SIZE
	.align		4
.L_3:
        /*0018*/ 	.byte	0x04, 0x12
        /*001a*/ 	.short	(.L_5 - .L_4)
	.align		4
.L_4:
        /*001c*/ 	.word	index@(_Z11fire_kernelPiii)
        /*0020*/ 	.word	0x00000000
.L_5:


//--------------------- .nv.compat                --------------------------
	.section	.nv.compat,"",@"SHT_CUDA_COMPAT_INFO"
	.align	4
        /*0000*/ 	.byte	0x02, 0x09, 0x00, 0x00, 0x02, 0x02, 0x01, 0x00, 0x02, 0x05, 0x05, 0x00, 0x03, 0x07, 0x01, 0x01
        /*0010*/ 	.byte	0x02, 0x03, 0x00, 0x00, 0x02, 0x06, 0x01, 0x00, 0x04, 0x0b, 0x08, 0x00, 0x09, 0x00, 0x00, 0x00
        /*0020*/ 	.byte	0x00, 0x00, 0x00, 0x00


//--------------------- .nv.info._Z11fire_kernelPiii --------------------------
	.section	.nv.info._Z11fire_kernelPiii,"",@"SHT_CUDA_INFO"
	.sectionflags	@""
	.align	4


	//----- nvinfo : EIATTR_CUDA_API_VERSION
	.align		4
        /*0000*/ 	.byte	0x04, 0x37
        /*0002*/ 	.short	(.L_7 - .L_6)
.L_6:
        /*0004*/ 	.word	0x00000082


	//----- nvinfo : EIATTR_KPARAM_INFO
	.align		4
.L_7:
        /*0008*/ 	.byte	0x04, 0x17
        /*000a*/ 	.short	(.L_9 - .L_8)
.L_8:
        /*000c*/ 	.word	0x00000000
        /*0010*/ 	.short	0x0002
        /*0012*/ 	.short	0x000c
        /*0014*/ 	.byte	0x00, 0xf0, 0x11, 0x00


	//----- nvinfo : EIATTR_KPARAM_INFO
	.align		4
.L_9:
        /*0018*/ 	.byte	0x04, 0x17
        /*001a*/ 	.short	(.L_11 - .L_10)
.L_10:
        /*001c*/ 	.word	0x00000000
        /*0020*/ 	.short	0x0001
        /*0022*/ 	.short	0x0008
        /*0024*/ 	.byte	0x00, 0xf0, 0x11, 0x00


	//----- nvinfo : EIATTR_KPARAM_INFO
	.align		4
.L_11:
        /*0028*/ 	.byte	0x04, 0x17
        /*002a*/ 	.short	(.L_13 - .L_12)
.L_12:
        /*002c*/ 	.word	0x00000000
        /*0030*/ 	.short	0x0000
        /*0032*/ 	.short	0x0000
        /*0034*/ 	.byte	0x00, 0xf5, 0x21, 0x00


	//----- nvinfo : EIATTR_SPARSE_MMA_MASK
	.align		4
.L_13:
        /*0038*/ 	.byte	0x03, 0x50
        /*003a*/ 	.short	0x0000


	//----- nvinfo : EIATTR_MAXREG_COUNT
	.align		4
        /*003c*/ 	.byte	0x03, 0x1b
        /*003e*/ 	.short	0x00ff


	//----- nvinfo : EIATTR_NUM_BARRIERS
	.align		4
        /*0040*/ 	.byte	0x02, 0x4c
        /*0042*/ 	.byte	0x01
	.zero		1


	//----- nvinfo : EIATTR_MERCURY_ISA_VERSION
	.align		4
        /*0044*/ 	.byte	0x03, 0x5f
        /*0046*/ 	.short	0x0101


	//----- nvinfo : EIATTR_VRC_CTA_INIT_COUNT
	.align		4
        /*0048*/ 	.byte	0x02, 0x4a
	.zero		1
	.zero		1


	//----- nvinfo : EIATTR_EXIT_INSTR_OFFSETS
	.align		4
        /*004c*/ 	.byte	0x04, 0x1c
        /*004e*/ 	.short	(.L_15 - .L_14)


	//   ....[0]....
.L_14:
        /*0050*/ 	.word	0x00000550


	//   ....[1]....
        /*0054*/ 	.word	0x000007d0


	//----- nvinfo : EIATTR_CRS_STACK_SIZE
	.align		4
.L_15:
        /*0058*/ 	.byte	0x04, 0x1e
        /*005a*/ 	.short	(.L_17 - .L_16)
.L_16:
        /*005c*/ 	.word	0x00000000


	//----- nvinfo : EIATTR_CBANK_PARAM_SIZE
	.align		4
.L_17:
        /*0060*/ 	.byte	0x03, 0x19
        /*0062*/ 	.short	0x0010


	//----- nvinfo : EIATTR_PARAM_CBANK
	.align		4
        /*0064*/ 	.byte	0x04, 0x0a
        /*0066*/ 	.short	(.L_19 - .L_18)
	.align		4
.L_18:
        /*0068*/ 	.word	index@(.nv.constant0._Z11fire_kernelPiii)
        /*006c*/ 	.short	0x0380
        /*006e*/ 	.short	0x0010


	//----- nvinfo : EIATTR_SW_WAR
	.align		4
.L_19:
        /*0070*/ 	.byte	0x04, 0x36
        /*0072*/ 	.short	(.L_21 - .L_20)
.L_20:
        /*0074*/ 	.word	0x00000008
.L_21:


//--------------------- .nv.callgraph             --------------------------
	.section	.nv.callgraph,"",@"SHT_CUDA_CALLGRAPH"
	.align	4
	.sectionentsize	8
	.align		4
        /*0000*/ 	.word	0x00000000
	.align		4
        /*0004*/ 	.word	0xffffffff
	.align		4
        /*0008*/ 	.word	0x00000000
	.align		4
        /*000c*/ 	.word	0xfffffffe
	.align		4
        /*0010*/ 	.word	0x00000000
	.align		4
        /*0014*/ 	.word	0xfffffffd
	.align		4
        /*0018*/ 	.word	0x00000000
	.align		4
        /*001c*/ 	.word	0xfffffffc


//--------------------- .text._Z11fire_kernelPiii --------------------------
	.section	.text._Z11fire_kernelPiii,"ax",@progbits
	.align	128
        .global         _Z11fire_kernelPiii
        .type           _Z11fire_kernelPiii,@function
        .size           _Z11fire_kernelPiii,(.L_x_6 - _Z11fire_kernelPiii)
        .other          _Z11fire_kernelPiii,@"STO_CUDA_ENTRY STV_DEFAULT"
_Z11fire_kernelPiii:
.text._Z11fire_kernelPiii:
[----:B------:R-:W-:Y:S01]  /*0000*/  LDC R1, c[0x0][0x37c] ;  /* 0x0000df00ff017b82 */ /* 0x000fe20000000800 */
[----:B------:R-:W0:Y:S07]  /*0010*/  S2R R11, SR_TID.Y ;  /* 0x00000000000b7919 */ /* 0x000e2e0000002200 */
[----:B------:R-:W1:Y:S01]  /*0020*/  LDC R18, c[0x0][0x360] ;  /* 0x0000d800ff127b82 */ /* 0x000e620000000800 */
[----:B------:R-:W-:Y:S01]  /*0030*/  MOV R16, 0x400 ;  /* 0x0000040000107802 */ /* 0x000fe20000000f00 */
[----:B------:R-:W-:Y:S01]  /*0040*/  BSSY.RECONVERGENT B0, `(.L_x_0) ;  /* 0x000004f000007945 */ /* 0x000fe20003800200 */
[----:B------:R-:W1:Y:S01]  /*0050*/  S2R R13, SR_TID.X ;  /* 0x00000000000d7919 */ /* 0x000e620000002100 */
[----:B------:R-:W2:Y:S04]  /*0060*/  S2R R5, SR_CgaCtaId ;  /* 0x0000000000057919 */ /* 0x000ea80000008800 */
[----:B------:R-:W0:Y:S08]  /*0070*/  S2UR UR5, SR_CTAID.Y ;  /* 0x00000000000579c3 */ /* 0x000e300000002600 */
[----:B------:R-:W0:Y:S08]  /*0080*/  LDC R10, c[0x0][0x364] ;  /* 0x0000d900ff0a7b82 */ /* 0x000e300000000800 */
[----:B------:R-:W1:Y:S08]  /*0090*/  S2UR UR4, SR_CTAID.X ;  /* 0x00000000000479c3 */ /* 0x000e700000002500 */
[----:B------:R-:W3:Y:S01]  /*00a0*/  LDC.64 R2, c[0x0][0x388] ;  /* 0x0000e200ff027b82 */ /* 0x000ee20000000a00 */
[----:B--2---:R-:W-:Y:S01]  /*00b0*/  LEA R16, R5, R16, 0x18 ;  /* 0x0000001005107211 */ /* 0x004fe200078ec0ff */
[----:B0-----:R-:W-:-:S04]  /*00c0*/  IMAD R0, R10, UR5, R11 ;  /* 0x000000050a007c24 */ /* 0x001fc8000f8e020b */
[----:B------:R-:W-:Y:S02]  /*00d0*/  IMAD R14, R11, 0x48, R16 ;  /* 0x000000480b0e7824 */ /* 0x000fe400078e0210 */
[----:B-1----:R-:W-:Y:S01]  /*00e0*/  IMAD R12, R18, UR4, R13 ;  /* 0x00000004120c7c24 */ /* 0x002fe2000f8e020d */
[----:B------:R-:W0:Y:S01]  /*00f0*/  LDCU.64 UR4, c[0x0][0x358] ;  /* 0x00006b00ff0477ac */ /* 0x000e220008000a00 */
[----:B---3--:R-:W-:-:S04]  /*0100*/  ISETP.GE.AND P0, PT, R0, R2, PT ;  /* 0x000000020000720c */ /* 0x008fc80003f06270 */
[----:B------:R-:W-:-:S13]  /*0110*/  ISETP.GE.OR P0, PT, R12, R3, P0 ;  /* 0x000000030c00720c */ /* 0x000fda0000706670 */
[----:B0-----:R-:W-:Y:S05]  /*0120*/  @P0 BRA `(.L_x_1) ;  /* 0x0000000400000947 */ /* 0x001fea0003800000 */
[----:B------:R-:W0:Y:S01]  /*0130*/  LDC.64 R4, c[0x0][0x380] ;  /* 0x0000e000ff047b82 */ /* 0x000e220000000a00 */
[----:B------:R-:W-:Y:S01]  /*0140*/  ISETP.GE.AND P1, PT, R12, 0x1, PT ;  /* 0x000000010c00780c */ /* 0x000fe20003f26270 */
[----:B------:R-:W-:Y:S01]  /*0150*/  VIADD R17, R3, 0xffffffff ;  /* 0xffffffff03117836 */ /* 0x000fe20000000000 */
[----:B------:R-:W1:Y:S01]  /*0160*/  LDCU.64 UR6, c[0x0][0x380] ;  /* 0x00007000ff0677ac */ /* 0x000e620008000a00 */
[----:B------:R-:W-:Y:S01]  /*0170*/  VIADD R18, R18, 0xffffffff ;  /* 0xffffffff12127836 */ /* 0x000fe20000000000 */
[----:B------:R-:W-:Y:S01]  /*0180*/  ISETP.NE.OR P1, PT, R13, RZ, !P1 ;  /* 0x000000ff0d00720c */ /* 0x000fe20004f25670 */
[----:B------:R-:W-:Y:S01]  /*0190*/  IMAD R7, R0, R3, R12 ;  /* 0x0000000300077224 */ /* 0x000fe200078e020c */
[----:B------:R-:W-:-:S04]  /*01a0*/  ISETP.GE.AND P2, PT, R12, R17, PT ;  /* 0x000000110c00720c */ /* 0x000fc80003f46270 */
[----:B------:R-:W-:Y:S01]  /*01b0*/  ISETP.NE.OR P2, PT, R13, R18, P2 ;  /* 0x000000120d00720c */ /* 0x000fe20001745670 */
[----:B0-----:R-:W-:-:S05]  /*01c0*/  IMAD.WIDE R6, R7, 0x4, R4 ;  /* 0x0000000407067825 */ /* 0x001fca00078e0204 */
[----:B------:R-:W2:Y:S04]  /*01d0*/  LDG.E R22, desc[UR4][R6.64] ;  /* 0x0000000406167981 */ /* 0x000ea8000c1e1900 */
[----:B------:R-:W3:Y:S04]  /*01e0*/  @!P1 LDG.E R23, desc[UR4][R6.64+-0x4] ;  /* 0xfffffc0406179981 */ /* 0x000ee8000c1e1900 */
[----:B------:R0:W4:Y:S01]  /*01f0*/  @!P2 LDG.E R24, desc[UR4][R6.64+0x4] ;  /* 0x000004040618a981 */ /* 0x000122000c1e1900 */
[CCC-:B------:R-:W-:Y:S01]  /*0200*/  IMAD R19, R0.reuse, R3.reuse, -R3.reuse ;  /* 0x0000000300137224 */ /* 0x1c0fe200078e0a03 */
[----:B------:R-:W-:Y:S01]  /*0210*/  SHF.R.S32.HI R26, RZ, 0x1f, R12 ;  /* 0x0000001fff1a7819 */ /* 0x000fe2000001140c */
[----:B------:R-:W-:-:S02]  /*0220*/  IMAD R21, R0, R3, R3 ;  /* 0x0000000300157224 */ /* 0x000fc400078e0203 */
[----:B------:R-:W-:Y:S01]  /*0230*/  IMAD R15, R13, 0x4, R14 ;  /* 0x000000040d0f7824 */ /* 0x000fe200078e020e */
[----:B------:R-:W-:Y:S01]  /*0240*/  IADD3 R9, P3, PT, R12, R19, RZ ;  /* 0x000000130c097210 */ /* 0x000fe20007f7e0ff */
[----:B------:R-:W-:Y:S01]  /*0250*/  VIADD R25, R2, 0xffffffff ;  /* 0xffffffff02197836 */ /* 0x000fe20000000000 */
[----:B------:R-:W-:Y:S01]  /*0260*/  IADD3 R20, P4, PT, R12, R21, RZ ;  /* 0x000000150c147210 */ /* 0x000fe20007f9e0ff */
[----:B------:R-:W-:Y:S01]  /*0270*/  VIADD R2, R10, 0xffffffff ;  /* 0xffffffff0a027836 */ /* 0x000fe20000000000 */
[-C--:B------:R-:W-:Y:S02]  /*0280*/  LEA.HI.X.SX32 R28, R19, R26.reuse, 0x1, P3 ;  /* 0x0000001a131c7211 */ /* 0x080fe400018f0eff */
[----:B-1----:R-:W-:Y:S02]  /*0290*/  LEA R8, P3, R9, UR6, 0x2 ;  /* 0x0000000609087c11 */ /* 0x002fe4000f8610ff */
[----:B------:R-:W-:Y:S02]  /*02a0*/  LEA.HI.X.SX32 R21, R21, R26, 0x1, P4 ;  /* 0x0000001a15157211 */ /* 0x000fe400020f0eff */
[----:B------:R-:W-:-:S02]  /*02b0*/  LEA.HI.X R9, R9, UR7, R28, 0x2, P3 ;  /* 0x0000000709097c11 */ /* 0x000fc400098f141c */
[----:B------:R-:W-:Y:S02]  /*02c0*/  ISETP.GE.U32.AND P4, PT, R0, R25, PT ;  /* 0x000000190000720c */ /* 0x000fe40003f86070 */
[----:B------:R-:W-:Y:S02]  /*02d0*/  ISETP.NE.AND P3, PT, R13, R18, PT ;  /* 0x000000120d00720c */ /* 0x000fe40003f65270 */
[----:B------:R-:W-:Y:S02]  /*02e0*/  LEA R10, P6, R20, UR6, 0x2 ;  /* 0x00000006140a7c11 */ /* 0x000fe4000f8c10ff */
[CC--:B------:R-:W-:Y:S02]  /*02f0*/  ISETP.NE.AND P5, PT, R11.reuse, R2.reuse, PT ;  /* 0x000000020b00720c */ /* 0x0c0fe40003fa5270 */
[C---:B------:R-:W-:Y:S02]  /*0300*/  ISETP.NE.OR P4, PT, R11.reuse, R2, P4 ;  /* 0x000000020b00720c */ /* 0x040fe40002785670 */
[----:B------:R-:W-:-:S04]  /*0310*/  ISETP.NE.OR P3, PT, R11, RZ, P3 ;  /* 0x000000ff0b00720c */ /* 0x000fc80001f65670 */
[----:B------:R-:W-:-:S04]  /*0320*/  ISETP.GE.OR P3, PT, R12, R17, P3 ;  /* 0x000000110c00720c */ /* 0x000fc80001f66670 */
[----:B------:R-:W-:-:S03]  /*0330*/  ISETP.EQ.OR P3, PT, R0, RZ, P3 ;  /* 0x000000ff0000720c */ /* 0x000fc60001f62670 */
[----:B0-----:R-:W-:-:S06]  /*0340*/  @!P4 IMAD.WIDE R6, R3, 0x4, R6 ;  /* 0x000000040306c825 */ /* 0x001fcc00078e0206 */
[----:B------:R-:W5:Y:S04]  /*0350*/  @!P4 LDG.E R6, desc[UR4][R6.64] ;  /* 0x000000040606c981 */ /* 0x000f68000c1e1900 */
[----:B--2---:R0:W-:Y:S04]  /*0360*/  STS [R15+0x4c], R22 ;  /* 0x00004c160f007388 */ /* 0x0041e80000000800 */
[----:B---3--:R0:W-:Y:S01]  /*0370*/  @!P1 STS [R14+0x48], R23 ;  /* 0x000048170e009388 */ /* 0x0081e20000000800 */
[----:B------:R-:W-:-:S03]  /*0380*/  ISETP.NE.AND P1, PT, R0, RZ, PT ;  /* 0x000000ff0000720c */ /* 0x000fc60003f25270 */
[----:B----4-:R0:W-:Y:S01]  /*0390*/  @!P2 STS [R15+0x50], R24 ;  /* 0x000050180f00a388 */ /* 0x0101e20000000800 */
[----:B------:R-:W-:Y:S02]  /*03a0*/  ISETP.NE.OR P1, PT, R11, RZ, !P1 ;  /* 0x000000ff0b00720c */ /* 0x000fe40004f25670 */
[C---:B------:R-:W-:Y:S02]  /*03b0*/  LOP3.LUT P2, RZ, R13.reuse, R11, RZ, 0xfc, !PT ;  /* 0x0000000b0dff7212 */ /* 0x040fe4000784fcff */
[----:B------:R-:W-:Y:S02]  /*03c0*/  LEA.HI.X R11, R20, UR7, R21, 0x2, P6 ;  /* 0x00000007140b7c11 */ /* 0x000fe4000b0f1415 */
[C---:B------:R-:W-:Y:S02]  /*03d0*/  ISETP.NE.OR P6, PT, R13.reuse, R18, P5 ;  /* 0x000000120d00720c */ /* 0x040fe40002fc5670 */
[----:B------:R-:W-:Y:S02]  /*03e0*/  ISETP.NE.OR P5, PT, R13, RZ, P5 ;  /* 0x000000ff0d00720c */ /* 0x000fe40002fa5670 */
[----:B------:R-:W-:-:S02]  /*03f0*/  ISETP.LT.OR P2, PT, R12, 0x1, P2 ;  /* 0x000000010c00780c */ /* 0x000fc40001741670 */
[C---:B------:R-:W-:Y:S01]  /*0400*/  ISETP.LT.OR P5, PT, R12.reuse, 0x1, P5 ;  /* 0x000000010c00780c */ /* 0x040fe20002fa1670 */
[C---:B------:R-:W-:Y:S01]  /*0410*/  @!P1 IMAD.IADD R19, R12.reuse, 0x1, R19 ;  /* 0x000000010c139824 */ /* 0x040fe200078e0213 */
[----:B------:R-:W-:Y:S02]  /*0420*/  ISETP.GE.OR P6, PT, R12, R17, P6 ;  /* 0x000000110c00720c */ /* 0x000fe400037c6670 */
[C---:B------:R-:W-:Y:S01]  /*0430*/  ISETP.EQ.OR P2, PT, R0.reuse, RZ, P2 ;  /* 0x000000ff0000720c */ /* 0x040fe20001742670 */
[----:B------:R-:W-:Y:S01]  /*0440*/  @!P1 IMAD.WIDE R4, R19, 0x4, R4 ;  /* 0x0000000413049825 */ /* 0x000fe200078e0204 */
[CC--:B------:R-:W-:Y:S01]  /*0450*/  ISETP.GE.U32.OR P5, PT, R0.reuse, R25.reuse, P5 ;  /* 0x000000190000720c */ /* 0x0c0fe20002fa6470 */
[----:B------:R-:W2:Y:S01]  /*0460*/  @!P3 LDG.E R17, desc[UR4][R8.64+0x4] ;  /* 0x000004040811b981 */ /* 0x000ea2000c1e1900 */
[----:B------:R-:W-:-:S03]  /*0470*/  ISETP.GE.U32.OR P6, PT, R0, R25, P6 ;  /* 0x000000190000720c */ /* 0x000fc600037c6470 */
[----:B------:R-:W3:Y:S06]  /*0480*/  @!P1 LDG.E R5, desc[UR4][R4.64] ;  /* 0x0000000404059981 */ /* 0x000eec000c1e1900 */
[----:B------:R-:W4:Y:S04]  /*0490*/  @!P2 LDG.E R2, desc[UR4][R8.64+-0x4] ;  /* 0xfffffc040802a981 */ /* 0x000f28000c1e1900 */
[----:B------:R-:W2:Y:S04]  /*04a0*/  @!P5 LDG.E R19, desc[UR4][R10.64+-0x4] ;  /* 0xfffffc040a13d981 */ /* 0x000ea8000c1e1900 */
[----:B------:R-:W2:Y:S01]  /*04b0*/  @!P6 LDG.E R18, desc[UR4][R10.64+0x4] ;  /* 0x000004040a12e981 */ /* 0x000ea2000c1e1900 */
[----:B------:R-:W-:-:S05]  /*04c0*/  IMAD R16, R13, 0x4, R16 ;  /* 0x000000040d107824 */ /* 0x000fca00078e0210 */
[----:B---3--:R0:W-:Y:S04]  /*04d0*/  @!P1 STS [R16+0x4], R5 ;  /* 0x0000040510009388 */ /* 0x0081e80000000800 */
[----:B-----5:R0:W-:Y:S04]  /*04e0*/  @!P4 STS [R15+0x94], R6 ;  /* 0x000094060f00c388 */ /* 0x0201e80000000800 */
[----:B----4-:R0:W-:Y:S04]  /*04f0*/  @!P2 STS [R15], R2 ;  /* 0x000000020f00a388 */ /* 0x0101e80000000800 */
[----:B--2---:R0:W-:Y:S04]  /*0500*/  @!P3 STS [R16+0x8], R17 ;  /* 0x000008111000b388 */ /* 0x0041e80000000800 */
[----:B------:R0:W-:Y:S04]  /*0510*/  @!P5 STS [R14+0x90], R19 ;  /* 0x000090130e00d388 */ /* 0x0001e80000000800 */
[----:B------:R0:W-:Y:S02]  /*0520*/  @!P6 STS [R15+0x98], R18 ;  /* 0x000098120f00e388 */ /* 0x0001e40000000800 */
.L_x_1:
[----:B------:R-:W-:Y:S05]  /*0530*/  BSYNC.RECONVERGENT B0 ;  /* 0x0000000000007941 */ /* 0x000fea0003800200 */
.L_x_0:
[----:B------:R-:W-:Y:S06]  /*0540*/  BAR.SYNC.DEFER_BLOCKING 0x0 ;  /* 0x0000000000007b1d */ /* 0x000fec0000010000 */
[----:B------:R-:W-:Y:S05]  /*0550*/  @P0 EXIT ;  /* 0x000000000000094d */ /* 0x000fea0003800000 */
[----:B0-----:R-:W-:Y:S01]  /*0560*/  IMAD R2, R13, 0x4, R14 ;  /* 0x000000040d027824 */ /* 0x001fe200078e020e */
[----:B------:R-:W-:Y:S04]  /*0570*/  BSSY.RECONVERGENT B0, `(.L_x_2) ;  /* 0x0000021000007945 */ /* 0x000fe80003800200 */
[----:B------:R-:W0:Y:S02]  /*0580*/  LDS R7, [R2+0x4c] ;  /* 0x00004c0002077984 */ /* 0x000e240000000800 */
[----:B0-----:R-:W-:-:S13]  /*0590*/  ISETP.NE.AND P0, PT, R7, 0x1, PT ;  /* 0x000000010700780c */ /* 0x001fda0003f05270 */
[----:B------:R-:W-:Y:S01]  /*05a0*/  @!P0 IMAD.MOV.U32 R7, RZ, RZ, 0x2 ;  /* 0x00000002ff078424 */ /* 0x000fe200078e00ff */
[----:B------:R-:W-:Y:S06]  /*05b0*/  @!P0 BRA `(.L_x_3) ;  /* 0x0000000000708947 */ /* 0x000fec0003800000 */
[----:B------:R-:W-:-:S13]  /*05c0*/  ISETP.NE.AND P0, PT, R7, RZ, PT ;  /* 0x000000ff0700720c */ /* 0x000fda0003f05270 */
[----:B------:R-:W-:Y:S05]  /*05d0*/  @P0 BRA `(.L_x_3) ;  /* 0x0000000000680947 */ /* 0x000fea0003800000 */
[----:B------:R-:W0:Y:S02]  /*05e0*/  LDS R4, [R2] ;  /* 0x0000000002047984 */ /* 0x000e240000000800 */
[----:B0-----:R-:W-:-:S13]  /*05f0*/  ISETP.NE.AND P0, PT, R4, 0x1, PT ;  /* 0x000000010400780c */ /* 0x001fda0003f05270 */
[----:B------:R-:W-:Y:S05]  /*0600*/  @!P0 BRA `(.L_x_4) ;  /* 0x0000000000588947 */ /* 0x000fea0003800000 */
[----:B------:R-:W0:Y:S02]  /*0610*/  LDS R4, [R2+0x4] ;  /* 0x0000040002047984 */ /* 0x000e240000000800 */
        /* <DEDUP_REMOVED lines=17> */
[----:B------:R-:W0:Y:S01]  /*0730*/  LDS R2, [R2+0x98] ;  /* 0x0000980002027984 */ /* 0x000e220000000800 */
[----:B------:R-:W-:Y:S01]  /*0740*/  IMAD.MOV.U32 R7, RZ, RZ, RZ ;  /* 0x000000ffff077224 */ /* 0x000fe200078e00ff */
[----:B0-----:R-:W-:-:S13]  /*0750*/  ISETP.NE.AND P0, PT, R2, 0x1, PT ;  /* 0x000000010200780c */ /* 0x001fda0003f05270 */
[----:B------:R-:W-:Y:S05]  /*0760*/  @P0 BRA `(.L_x_3) ;  /* 0x0000000000040947 */ /* 0x000fea0003800000 */
.L_x_4:
[----:B------:R-:W-:-:S07]  /*0770*/  IMAD.MOV.U32 R7, RZ, RZ, 0x1 ;  /* 0x00000001ff077424 */ /* 0x000fce00078e00ff */
.L_x_3:
[----:B------:R-:W-:Y:S05]  /*0780*/  BSYNC.RECONVERGENT B0 ;  /* 0x0000000000007941 */ /* 0x000fea0003800200 */
.L_x_2:
[----:B------:R-:W0:Y:S01]  /*0790*/  LDC.64 R4, c[0x0][0x380] ;  /* 0x0000e000ff047b82 */ /* 0x000e220000000a00 */
[----:B------:R-:W-:-:S04]  /*07a0*/  IMAD R3, R0, R3, R12 ;  /* 0x0000000300037224 */ /* 0x000fc800078e020c */
[----:B0-----:R-:W-:-:S05]  /*07b0*/  IMAD.WIDE R4, R3, 0x4, R4 ;  /* 0x0000000403047825 */ /* 0x001fca00078e0204 */
[----:B------:R-:W-:Y:S01]  /*07c0*/  STG.E desc[UR4][R4.64], R7 ;  /* 0x0000000704007986 */ /* 0x000fe2000c101904 */
[----:B------:R-:W-:Y:S05]  /*07d0*/  EXIT ;  /* 0x000000000000794d */ /* 0x000fea0003800000 */
.L_x_5:
[----:B------:R-:W-:-:S00]  /*07e0*/  BRA `(.L_x_5) ;  /* 0xfffffffc00fc7947 */ /* 0x000fc0000383ffff */
[----:B------:R-:W-:-:S00]  /*07f0*/  NOP ;  /* 0x0000000000007918 */ /* 0x000fc00000000000 */
        /* <DEDUP_REMOVED lines=8> */
.L_x_6:


//--------------------- .nv.shared._Z11fire_kernelPiii --------------------------
	.section	.nv.shared._Z11fire_kernelPiii,"aw",@nobits
	.sectionflags	@""
	.align	4
.nv.shared._Z11fire_kernelPiii:
	.zero		2320


//--------------------- .nv.shared.reserved.0     --------------------------
	.section	.nv.shared.reserved.0,"aw",@nobits
	.weak		__nv_reservedSMEM_offset_0_alias
	.size		__nv_reservedSMEM_offset_0_alias, 0, 64
	.other		__nv_reservedSMEM_offset_0_alias,@"STO_CUDA_RESERVED_SHARED STV_DEFAULT"
__nv_reservedSMEM_offset_0_alias:
	.zero		0
	.zero		64


//--------------------- .nv.constant0._Z11fire_kernelPiii --------------------------
	.section	.nv.constant0._Z11fire_kernelPiii,"a",@progbits
	.sectionflags	@""
	.align	4
.nv.constant0._Z11fire_kernelPiii:
	.zero		912


//--------------------- SYMBOLS --------------------------

	.type		.nv.reservedSmem.offset0,@object
	.size		.nv.reservedSmem.offset0,0x4
	.type		.nv.reservedSmem.cap,@object
	.size		.nv.reservedSmem.cap,0x4
